//
// Generated by NVIDIA NVVM Compiler
//
// Compiler Build ID: CL-36424714
// Cuda compilation tools, release 13.0, V13.0.88
// Based on NVVM 20.0.0
//

.version 9.0
.target sm_100
.address_size 64

	// .globl	_Z6vecAddPiS_Pdii

.visible .entry _Z6vecAddPiS_Pdii(
	.param .u64 .ptr .align 1 _Z6vecAddPiS_Pdii_param_0,
	.param .u64 .ptr .align 1 _Z6vecAddPiS_Pdii_param_1,
	.param .u64 .ptr .align 1 _Z6vecAddPiS_Pdii_param_2,
	.param .u32 _Z6vecAddPiS_Pdii_param_3,
	.param .u32 _Z6vecAddPiS_Pdii_param_4
)
{
	.reg .pred 	%p<7>;
	.reg .b32 	%r<47>;
	.reg .b64 	%rd<28>;
	.reg .b64 	%fd<6>;

	ld.param.u64 	%rd4, [_Z6vecAddPiS_Pdii_param_0];
	ld.param.u64 	%rd5, [_Z6vecAddPiS_Pdii_param_1];
	ld.param.u64 	%rd6, [_Z6vecAddPiS_Pdii_param_2];
	ld.param.u32 	%r12, [_Z6vecAddPiS_Pdii_param_3];
	ld.param.u32 	%r13, [_Z6vecAddPiS_Pdii_param_4];
	cvta.to.global.u64 	%rd1, %rd6;
	cvta.to.global.u64 	%rd2, %rd5;
	cvta.to.global.u64 	%rd3, %rd4;
	mov.u32 	%r14, %ctaid.x;
	mov.u32 	%r15, %ntid.x;
	mov.u32 	%r16, %tid.x;
	mad.lo.s32 	%r45, %r14, %r15, %r16;
	div.s32 	%r2, %r12, %r13;
	min.s32 	%r17, %r2, %r12;
	setp.le.s32 	%p1, %r17, %r45;
	@%p1 bra 	$L__BB0_7;
	add.s32 	%r18, %r45, %r2;
	max.s32 	%r19, %r12, %r18;
	setp.lt.s32 	%p2, %r18, %r12;
	selp.u32 	%r20, 1, 0, %p2;
	add.s32 	%r21, %r18, %r20;
	sub.s32 	%r22, %r19, %r21;
	div.u32 	%r23, %r22, %r2;
	add.s32 	%r3, %r23, %r20;
	and.b32  	%r24, %r3, 3;
	setp.eq.s32 	%p3, %r24, 3;
	@%p3 bra 	$L__BB0_4;
	add.s32 	%r25, %r3, 1;
	and.b32  	%r26, %r25, 3;
	neg.s32 	%r43, %r26;
$L__BB0_3:
	.pragma "nounroll";
	mul.wide.s32 	%rd7, %r45, 8;
	add.s64 	%rd8, %rd1, %rd7;
	mul.wide.s32 	%rd9, %r45, 4;
	add.s64 	%rd10, %rd2, %rd9;
	add.s64 	%rd11, %rd3, %rd9;
	ld.global.u32 	%r27, [%rd11];
	ld.global.u32 	%r28, [%rd10];
	add.s32 	%r29, %r28, %r27;
	cvt.rn.f64.s32 	%fd1, %r29;
	st.global.f64 	[%rd8], %fd1;
	add.s32 	%r45, %r45, %r2;
	add.s32 	%r43, %r43, 1;
	setp.ne.s32 	%p4, %r43, 0;
	@%p4 bra 	$L__BB0_3;
$L__BB0_4:
	setp.lt.u32 	%p5, %r3, 3;
	@%p5 bra 	$L__BB0_7;
	mul.wide.s32 	%rd17, %r2, 4;
	mul.wide.s32 	%rd20, %r2, 8;
	shl.b32 	%r42, %r2, 2;
$L__BB0_6:
	mul.wide.s32 	%rd12, %r45, 4;
	add.s64 	%rd13, %rd3, %rd12;
	ld.global.u32 	%r30, [%rd13];
	add.s64 	%rd14, %rd2, %rd12;
	ld.global.u32 	%r31, [%rd14];
	add.s32 	%r32, %r31, %r30;
	cvt.rn.f64.s32 	%fd2, %r32;
	mul.wide.s32 	%rd15, %r45, 8;
	add.s64 	%rd16, %rd1, %rd15;
	st.global.f64 	[%rd16], %fd2;
	add.s64 	%rd18, %rd13, %rd17;
	ld.global.u32 	%r33, [%rd18];
	add.s64 	%rd19, %rd14, %rd17;
	ld.global.u32 	%r34, [%rd19];
	add.s32 	%r35, %r34, %r33;
	cvt.rn.f64.s32 	%fd3, %r35;
	add.s64 	%rd21, %rd16, %rd20;
	st.global.f64 	[%rd21], %fd3;
	add.s64 	%rd22, %rd18, %rd17;
	ld.global.u32 	%r36, [%rd22];
	add.s64 	%rd23, %rd19, %rd17;
	ld.global.u32 	%r37, [%rd23];
	add.s32 	%r38, %r37, %r36;
	cvt.rn.f64.s32 	%fd4, %r38;
	add.s64 	%rd24, %rd21, %rd20;
	st.global.f64 	[%rd24], %fd4;
	add.s64 	%rd25, %rd22, %rd17;
	ld.global.u32 	%r39, [%rd25];
	add.s64 	%rd26, %rd23, %rd17;
	ld.global.u32 	%r40, [%rd26];
	add.s32 	%r41, %r40, %r39;
	cvt.rn.f64.s32 	%fd5, %r41;
	add.s64 	%rd27, %rd24, %rd20;
	st.global.f64 	[%rd27], %fd5;
	add.s32 	%r45, %r42, %r45;
	setp.lt.s32 	%p6, %r45, %r12;
	@%p6 bra 	$L__BB0_6;
$L__BB0_7:
	ret;

}


// ===== COMPILED SASS (sm_100) =====

	.target	sm_100

	.elftype	@"ET_EXEC"


//--------------------- .note.nv.tkinfo           --------------------------
	.section	.note.nv.tkinfo,"",@"SHT_NOTE"
	.sectionflags	@"SHF_NOTE_NV_TKINFO"
	.tkinfo
        /*0018*/ 	.word	0x00000002
        /*0030*/ 	.string	""
        /*0030*/ 	.string	"ptxas"
        /*0030*/ 	.string	"Cuda compilation tools, release 13.0, V13.0.88"
        /*0030*/ 	.string	"Build cuda_13.0.r13.0/compiler.36424714_0"
        /*0030*/ 	.string	"-arch sm_100 -m 64 "



//--------------------- .note.nv.cuinfo           --------------------------
	.section	.note.nv.cuinfo,"",@"SHT_NOTE"
	.sectionflags	@"SHF_NOTE_NV_CUINFO"
        /*0018*/ 	.short	0x0002
        /*001a*/ 	.short	0x0064
        /*001c*/ 	.short	0x0082
	.zero		2


//--------------------- .nv.info                  --------------------------
	.section	.nv.info,"",@"SHT_CUDA_INFO"
	.align	4


	//----- nvinfo : EIATTR_REGCOUNT
	.align		4
        /*0000*/ 	.byte	0x04, 0x2f
        /*0002*/ 	.short	(.L_1 - .L_0)
	.align		4
.L_0:
        /*0004*/ 	.word	index@(_Z6vecAddPiS_Pdii)
        /*0008*/ 	.word	0x00000019


	//----- nvinfo : EIATTR_FRAME_SIZE
	.align		4
.L_1:
        /*000c*/ 	.byte	0x04, 0x11
        /*000e*/ 	.short	(.L_3 - .L_2)
	.align		4
.L_2:
        /*0010*/ 	.word	index@(_Z6vecAddPiS_Pdii)
        /*0014*/ 	.word	0x00000000


	//----- nvinfo : EIATTR_MIN_STACK_SIZE
	.align		4
.L_3:
        /*0018*/ 	.byte	0x04, 0x12
        /*001a*/ 	.short	(.L_5 - .L_4)
	.align		4
.L_4:
        /*001c*/ 	.word	index@(_Z6vecAddPiS_Pdii)
        /*0020*/ 	.word	0x00000000
.L_5:


//--------------------- .nv.compat                --------------------------
	.section	.nv.compat,"",@"SHT_CUDA_COMPAT_INFO"
	.align	4
        /*0000*/ 	.byte	0x02, 0x09, 0x00, 0x00, 0x02, 0x02, 0x01, 0x00, 0x02, 0x05, 0x05, 0x00, 0x03, 0x07, 0x01, 0x01
        /*0010*/ 	.byte	0x02, 0x03, 0x00, 0x00, 0x02, 0x06, 0x01, 0x00, 0x04, 0x0b, 0x08, 0x00, 0x09, 0x00, 0x00, 0x00
        /*0020*/ 	.byte	0x00, 0x00, 0x00, 0x00


//--------------------- .nv.info._Z6vecAddPiS_Pdii --------------------------
	.section	.nv.info._Z6vecAddPiS_Pdii,"",@"SHT_CUDA_INFO"
	.sectionflags	@""
	.align	4


	//----- nvinfo : EIATTR_CUDA_API_VERSION
	.align		4
        /*0000*/ 	.byte	0x04, 0x37
        /*0002*/ 	.short	(.L_7 - .L_6)
.L_6:
        /*0004*/ 	.word	0x00000082


	//----- nvinfo : EIATTR_KPARAM_INFO
	.align		4
.L_7:
        /*0008*/ 	.byte	0x04, 0x17
        /*000a*/ 	.short	(.L_9 - .L_8)
.L_8:
        /*000c*/ 	.word	0x00000000
        /*0010*/ 	.short	0x0004
        /*0012*/ 	.short	0x001c
        /*0014*/ 	.byte	0x00, 0xf0, 0x11, 0x00


	//----- nvinfo : EIATTR_KPARAM_INFO
	.align		4
.L_9:
        /*0018*/ 	.byte	0x04, 0x17
        /*001a*/ 	.short	(.L_11 - .L_10)
.L_10:
        /*001c*/ 	.word	0x00000000
        /*0020*/ 	.short	0x0003
        /*0022*/ 	.short	0x0018
        /*0024*/ 	.byte	0x00, 0xf0, 0x11, 0x00


	//----- nvinfo : EIATTR_KPARAM_INFO
	.align		4
.L_11:
        /*0028*/ 	.byte	0x04, 0x17
        /*002a*/ 	.short	(.L_13 - .L_12)
.L_12:
        /*002c*/ 	.word	0x00000000
        /*0030*/ 	.short	0x0002
        /*0032*/ 	.short	0x0010
        /*0034*/ 	.byte	0x00, 0xf5, 0x21, 0x00


	//----- nvinfo : EIATTR_KPARAM_INFO
	.align		4
.L_13:
        /*0038*/ 	.byte	0x04, 0x17
        /*003a*/ 	.short	(.L_15 - .L_14)
.L_14:
        /*003c*/ 	.word	0x00000000
        /*0040*/ 	.short	0x0001
        /*0042*/ 	.short	0x0008
        /*0044*/ 	.byte	0x00, 0xf5, 0x21, 0x00


	//----- nvinfo : EIATTR_KPARAM_INFO
	.align		4
.L_15:
        /*0048*/ 	.byte	0x04, 0x17
        /*004a*/ 	.short	(.L_17 - .L_16)
.L_16:
        /*004c*/ 	.word	0x00000000
        /*0050*/ 	.short	0x0000
        /*0052*/ 	.short	0x0000
        /*0054*/ 	.byte	0x00, 0xf5, 0x21, 0x00


	//----- nvinfo : EIATTR_SPARSE_MMA_MASK
	.align		4
.L_17:
        /*0058*/ 	.byte	0x03, 0x50
        /*005a*/ 	.short	0x0000


	//----- nvinfo : EIATTR_MAXREG_COUNT
	.align		4
        /*005c*/ 	.byte	0x03, 0x1b
        /*005e*/ 	.short	0x00ff


	//----- nvinfo : EIATTR_MERCURY_ISA_VERSION
	.align		4
        /*0060*/ 	.byte	0x03, 0x5f
        /*0062*/ 	.short	0x0101


	//----- nvinfo : EIATTR_VRC_CTA_INIT_COUNT
	.align		4
        /*0064*/ 	.byte	0x02, 0x4a
	.zero		1
	.zero		1


	//----- nvinfo : EIATTR_EXIT_INSTR_OFFSETS
	.align		4
        /*0068*/ 	.byte	0x04, 0x1c
        /*006a*/ 	.short	(.L_19 - .L_18)


	//   ....[0]....
.L_18:
        /*006c*/ 	.word	0x000001f0


	//   ....[1]....
        /*0070*/ 	.word	0x00000510


	//   ....[2]....
        /*0074*/ 	.word	0x00000780


	//----- nvinfo : EIATTR_CRS_STACK_SIZE
	.align		4
.L_19:
        /*0078*/ 	.byte	0x04, 0x1e
        /*007a*/ 	.short	(.L_21 - .L_20)
.L_20:
        /*007c*/ 	.word	0x00000000


	//----- nvinfo : EIATTR_CBANK_PARAM_SIZE
	.align		4
.L_21:
        /*0080*/ 	.byte	0x03, 0x19
        /*0082*/ 	.short	0x0020


	//----- nvinfo : EIATTR_PARAM_CBANK
	.align		4
        /*0084*/ 	.byte	0x04, 0x0a
        /*0086*/ 	.short	(.L_23 - .L_22)
	.align		4
.L_22:
        /*0088*/ 	.word	index@(.nv.constant0._Z6vecAddPiS_Pdii)
        /*008c*/ 	.short	0x0380
        /*008e*/ 	.short	0x0020


	//----- nvinfo : EIATTR_SW_WAR
	.align		4
.L_23:
        /*0090*/ 	.byte	0x04, 0x36
        /*0092*/ 	.short	(.L_25 - .L_24)
.L_24:
        /*0094*/ 	.word	0x00000008
.L_25:


//--------------------- .nv.callgraph             --------------------------
	.section	.nv.callgraph,"",@"SHT_CUDA_CALLGRAPH"
	.align	4
	.sectionentsize	8
	.align		4
        /*0000*/ 	.word	0x00000000
	.align		4
        /*0004*/ 	.word	0xffffffff
	.align		4
        /*0008*/ 	.word	0x00000000
	.align		4
        /*000c*/ 	.word	0xfffffffe
	.align		4
        /*0010*/ 	.word	0x00000000
	.align		4
        /*0014*/ 	.word	0xfffffffd
	.align		4
        /*0018*/ 	.word	0x00000000
	.align		4
        /*001c*/ 	.word	0xfffffffc


//--------------------- .text._Z6vecAddPiS_Pdii   --------------------------
	.section	.text._Z6vecAddPiS_Pdii,"ax",@progbits
	.align	128
        .global         _Z6vecAddPiS_Pdii
        .type           _Z6vecAddPiS_Pdii,@function
        .size           _Z6vecAddPiS_Pdii,(.L_x_5 - _Z6vecAddPiS_Pdii)
        .other          _Z6vecAddPiS_Pdii,@"STO_CUDA_ENTRY STV_DEFAULT"
_Z6vecAddPiS_Pdii:
.text._Z6vecAddPiS_Pdii:
[----:B------:R-:W-:Y:S08]  /*0000*/  LDC R1, c[0x0][0x37c] ;  /* 0x0000df00ff017b82 */ /* 0x000ff00000000800 */
[----:B------:R-:W0:Y:S08]  /*0010*/  LDC.64 R2, c[0x0][0x398] ;  /* 0x0000e600ff027b82 */ /* 0x000e300000000a00 */
[----:B------:R-:W1:Y:S01]  /*0020*/  S2UR UR4, SR_CTAID.X ;  /* 0x00000000000479c3 */ /* 0x000e620000002500 */
[----:B0-----:R-:W-:-:S04]  /*0030*/  IABS R9, R3 ;  /* 0x0000000300097213 */ /* 0x001fc80000000000 */
[----:B------:R-:W0:Y:S08]  /*0040*/  I2F.RP R0, R9 ;  /* 0x0000000900007306 */ /* 0x000e300000209400 */
[----:B0-----:R-:W0:Y:S02]  /*0050*/  MUFU.RCP R0, R0 ;  /* 0x0000000000007308 */ /* 0x001e240000001000 */
[----:B0-----:R-:W-:-:S06]  /*0060*/  IADD3 R4, PT, PT, R0, 0xffffffe, RZ ;  /* 0x0ffffffe00047810 */ /* 0x001fcc0007ffe0ff */
[----:B------:R0:W2:Y:S02]  /*0070*/  F2I.FTZ.U32.TRUNC.NTZ R5, R4 ;  /* 0x0000000400057305 */ /* 0x0000a4000021f000 */
[----:B0-----:R-:W-:Y:S01]  /*0080*/  IMAD.MOV.U32 R4, RZ, RZ, RZ ;  /* 0x000000ffff047224 */ /* 0x001fe200078e00ff */
[----:B--2---:R-:W-:-:S05]  /*0090*/  IADD3 R6, PT, PT, RZ, -R5, RZ ;  /* 0x80000005ff067210 */ /* 0x004fca0007ffe0ff */
[----:B------:R-:W-:Y:S01]  /*00a0*/  IMAD R7, R6, R9, RZ ;  /* 0x0000000906077224 */ /* 0x000fe200078e02ff */
[----:B------:R-:W-:-:S03]  /*00b0*/  IABS R6, R2 ;  /* 0x0000000200067213 */ /* 0x000fc60000000000 */
[----:B------:R-:W-:Y:S01]  /*00c0*/  IMAD.HI.U32 R5, R5, R7, R4 ;  /* 0x0000000705057227 */ /* 0x000fe200078e0004 */
[----:B------:R-:W-:Y:S01]  /*00d0*/  LOP3.LUT R4, R2, R3, RZ, 0x3c, !PT ;  /* 0x0000000302047212 */ /* 0x000fe200078e3cff */
[----:B------:R-:W1:Y:S03]  /*00e0*/  S2R R7, SR_TID.X ;  /* 0x0000000000077919 */ /* 0x000e660000002100 */
[----:B------:R-:W-:Y:S01]  /*00f0*/  ISETP.GE.AND P1, PT, R4, RZ, PT ;  /* 0x000000ff0400720c */ /* 0x000fe20003f26270 */
[----:B------:R-:W-:-:S05]  /*0100*/  IMAD.HI.U32 R5, R5, R6, RZ ;  /* 0x0000000605057227 */ /* 0x000fca00078e00ff */
[----:B------:R-:W-:-:S05]  /*0110*/  IADD3 R0, PT, PT, -R5, RZ, RZ ;  /* 0x000000ff05007210 */ /* 0x000fca0007ffe1ff */
[----:B------:R-:W-:-:S05]  /*0120*/  IMAD R0, R9, R0, R6 ;  /* 0x0000000009007224 */ /* 0x000fca00078e0206 */
[----:B------:R-:W-:-:S13]  /*0130*/  ISETP.GT.U32.AND P2, PT, R9, R0, PT ;  /* 0x000000000900720c */ /* 0x000fda0003f44070 */
[----:B------:R-:W-:Y:S01]  /*0140*/  @!P2 IMAD.IADD R0, R0, 0x1, -R9 ;  /* 0x000000010000a824 */ /* 0x000fe200078e0a09 */
[----:B------:R-:W-:Y:S02]  /*0150*/  @!P2 IADD3 R5, PT, PT, R5, 0x1, RZ ;  /* 0x000000010505a810 */ /* 0x000fe40007ffe0ff */
[----:B------:R-:W-:Y:S02]  /*0160*/  ISETP.NE.AND P2, PT, R3, RZ, PT ;  /* 0x000000ff0300720c */ /* 0x000fe40003f45270 */
[----:B------:R-:W-:Y:S02]  /*0170*/  ISETP.GE.U32.AND P0, PT, R0, R9, PT ;  /* 0x000000090000720c */ /* 0x000fe40003f06070 */
[----:B------:R-:W1:Y:S11]  /*0180*/  LDC R0, c[0x0][0x360] ;  /* 0x0000d800ff007b82 */ /* 0x000e760000000800 */
[----:B------:R-:W-:-:S05]  /*0190*/  @P0 VIADD R5, R5, 0x1 ;  /* 0x0000000105050836 */ /* 0x000fca0000000000 */
[----:B------:R-:W-:Y:S02]  /*01a0*/  @!P1 IADD3 R5, PT, PT, -R5, RZ, RZ ;  /* 0x000000ff05059210 */ /* 0x000fe40007ffe1ff */
[----:B------:R-:W-:-:S04]  /*01b0*/  @!P2 LOP3.LUT R5, RZ, R3, RZ, 0x33, !PT ;  /* 0x00000003ff05a212 */ /* 0x000fc800078e33ff */
[----:B------:R-:W-:Y:S01]  /*01c0*/  VIMNMX R3, PT, PT, R5, R2, PT ;  /* 0x0000000205037248 */ /* 0x000fe20003fe0100 */
[----:B-1----:R-:W-:-:S05]  /*01d0*/  IMAD R0, R0, UR4, R7 ;  /* 0x0000000400007c24 */ /* 0x002fca000f8e0207 */
[----:B------:R-:W-:-:S13]  /*01e0*/  ISETP.GT.AND P0, PT, R3, R0, PT ;  /* 0x000000000300720c */ /* 0x000fda0003f04270 */
[----:B------:R-:W-:Y:S05]  /*01f0*/  @!P0 EXIT ;  /* 0x000000000000894d */ /* 0x000fea0003800000 */
[----:B------:R-:W0:Y:S01]  /*0200*/  I2F.U32.RP R9, R5 ;  /* 0x0000000500097306 */ /* 0x000e220000209000 */
[----:B------:R-:W-:Y:S01]  /*0210*/  IMAD.IADD R3, R0, 0x1, R5 ;  /* 0x0000000100037824 */ /* 0x000fe200078e0205 */
[----:B------:R-:W-:Y:S01]  /*0220*/  IADD3 R11, PT, PT, RZ, -R5, RZ ;  /* 0x80000005ff0b7210 */ /* 0x000fe20007ffe0ff */
[----:B------:R-:W1:Y:S01]  /*0230*/  LDCU.64 UR4, c[0x0][0x358] ;  /* 0x00006b00ff0477ac */ /* 0x000e620008000a00 */
[----:B------:R-:W-:Y:S01]  /*0240*/  ISETP.NE.U32.AND P2, PT, R5, RZ, PT ;  /* 0x000000ff0500720c */ /* 0x000fe20003f45070 */
[----:B------:R-:W-:Y:S01]  /*0250*/  BSSY.RECONVERGENT B0, `(.L_x_0) ;  /* 0x000002b000007945 */ /* 0x000fe20003800200 */
[CC--:B------:R-:W-:Y:S02]  /*0260*/  ISETP.GE.AND P0, PT, R3.reuse, R2.reuse, PT ;  /* 0x000000020300720c */ /* 0x0c0fe40003f06270 */
[----:B------:R-:W-:Y:S02]  /*0270*/  VIMNMX R4, PT, PT, R3, R2, !PT ;  /* 0x0000000203047248 */ /* 0x000fe40007fe0100 */
[----:B------:R-:W-:-:S04]  /*0280*/  SEL R8, RZ, 0x1, P0 ;  /* 0x00000001ff087807 */ /* 0x000fc80000000000 */
[----:B------:R-:W-:Y:S01]  /*0290*/  IADD3 R4, PT, PT, R4, -R3, -R8 ;  /* 0x8000000304047210 */ /* 0x000fe20007ffe808 */
[----:B0-----:R-:W0:Y:S02]  /*02a0*/  MUFU.RCP R9, R9 ;  /* 0x0000000900097308 */ /* 0x001e240000001000 */
[----:B0-----:R-:W-:-:S06]  /*02b0*/  VIADD R6, R9, 0xffffffe ;  /* 0x0ffffffe09067836 */ /* 0x001fcc0000000000 */
[----:B------:R0:W2:Y:S02]  /*02c0*/  F2I.FTZ.U32.TRUNC.NTZ R7, R6 ;  /* 0x0000000600077305 */ /* 0x0000a4000021f000 */
[----:B0-----:R-:W-:Y:S02]  /*02d0*/  HFMA2 R6, -RZ, RZ, 0, 0 ;  /* 0x00000000ff067431 */ /* 0x001fe400000001ff */
[----:B--2---:R-:W-:-:S04]  /*02e0*/  IMAD R11, R11, R7, RZ ;  /* 0x000000070b0b7224 */ /* 0x004fc800078e02ff */
[----:B------:R-:W-:-:S06]  /*02f0*/  IMAD.HI.U32 R7, R7, R11, R6 ;  /* 0x0000000b07077227 */ /* 0x000fcc00078e0006 */
[----:B------:R-:W-:-:S04]  /*0300*/  IMAD.HI.U32 R7, R7, R4, RZ ;  /* 0x0000000407077227 */ /* 0x000fc800078e00ff */
[----:B------:R-:W-:-:S04]  /*0310*/  IMAD.MOV R3, RZ, RZ, -R7 ;  /* 0x000000ffff037224 */ /* 0x000fc800078e0a07 */
[----:B------:R-:W-:-:S05]  /*0320*/  IMAD R4, R5, R3, R4 ;  /* 0x0000000305047224 */ /* 0x000fca00078e0204 */
[----:B------:R-:W-:-:S13]  /*0330*/  ISETP.GE.U32.AND P0, PT, R4, R5, PT ;  /* 0x000000050400720c */ /* 0x000fda0003f06070 */
[----:B------:R-:W-:Y:S01]  /*0340*/  @P0 IADD3 R4, PT, PT, -R5, R4, RZ ;  /* 0x0000000405040210 */ /* 0x000fe20007ffe1ff */
[----:B------:R-:W-:-:S03]  /*0350*/  @P0 VIADD R7, R7, 0x1 ;  /* 0x0000000107070836 */ /* 0x000fc60000000000 */
[----:B------:R-:W-:-:S13]  /*0360*/  ISETP.GE.U32.AND P1, PT, R4, R5, PT ;  /* 0x000000050400720c */ /* 0x000fda0003f26070 */
[----:B------:R-:W-:Y:S02]  /*0370*/  @P1 IADD3 R7, PT, PT, R7, 0x1, RZ ;  /* 0x0000000107071810 */ /* 0x000fe40007ffe0ff */
[----:B------:R-:W-:-:S05]  /*0380*/  @!P2 LOP3.LUT R7, RZ, R5, RZ, 0x33, !PT ;  /* 0x00000005ff07a212 */ /* 0x000fca00078e33ff */
[----:B------:R-:W-:-:S05]  /*0390*/  IMAD.IADD R3, R8, 0x1, R7 ;  /* 0x0000000108037824 */ /* 0x000fca00078e0207 */
[C---:B------:R-:W-:Y:S02]  /*03a0*/  LOP3.LUT R4, R3.reuse, 0x3, RZ, 0xc0, !PT ;  /* 0x0000000303047812 */ /* 0x040fe400078ec0ff */
[----:B------:R-:W-:Y:S02]  /*03b0*/  ISETP.GE.U32.AND P1, PT, R3, 0x3, PT ;  /* 0x000000030300780c */ /* 0x000fe40003f26070 */
[----:B------:R-:W-:-:S13]  /*03c0*/  ISETP.NE.AND P0, PT, R4, 0x3, PT ;  /* 0x000000030400780c */ /* 0x000fda0003f05270 */
[----:B-1----:R-:W-:Y:S05]  /*03d0*/  @!P0 BRA `(.L_x_1) ;  /* 0x0000000000488947 */ /* 0x002fea0003800000 */
[----:B------:R-:W0:Y:S01]  /*03e0*/  LDC.64 R6, c[0x0][0x390] ;  /* 0x0000e400ff067b82 */ /* 0x000e220000000a00 */
[----:B------:R-:W-:-:S04]  /*03f0*/  IADD3 R3, PT, PT, R3, 0x1, RZ ;  /* 0x0000000103037810 */ /* 0x000fc80007ffe0ff */
[----:B------:R-:W-:-:S03]  /*0400*/  LOP3.LUT R3, R3, 0x3, RZ, 0xc0, !PT ;  /* 0x0000000303037812 */ /* 0x000fc600078ec0ff */
[----:B------:R-:W1:Y:S02]  /*0410*/  LDC.64 R8, c[0x0][0x380] ;  /* 0x0000e000ff087b82 */ /* 0x000e640000000a00 */
[----:B------:R-:W-:-:S06]  /*0420*/  IMAD.MOV R3, RZ, RZ, -R3 ;  /* 0x000000ffff037224 */ /* 0x000fcc00078e0a03 */
[----:B------:R-:W2:Y:S02]  /*0430*/  LDC.64 R10, c[0x0][0x388] ;  /* 0x0000e200ff0a7b82 */ /* 0x000ea40000000a00 */
.L_x_2:
[----:B--2---:R-:W-:-:S04]  /*0440*/  IMAD.WIDE R14, R0, 0x4, R10 ;  /* 0x00000004000e7825 */ /* 0x004fc800078e020a */
[C---:B-1----:R-:W-:Y:S02]  /*0450*/  IMAD.WIDE R16, R0.reuse, 0x4, R8 ;  /* 0x0000000400107825 */ /* 0x042fe400078e0208 */
[----:B------:R-:W2:Y:S04]  /*0460*/  LDG.E R15, desc[UR4][R14.64] ;  /* 0x000000040e0f7981 */ /* 0x000ea8000c1e1900 */
[----:B------:R-:W2:Y:S01]  /*0470*/  LDG.E R16, desc[UR4][R16.64] ;  /* 0x0000000410107981 */ /* 0x000ea2000c1e1900 */
[----:B0--3--:R-:W-:Y:S01]  /*0480*/  IMAD.WIDE R12, R0, 0x8, R6 ;  /* 0x00000008000c7825 */ /* 0x009fe200078e0206 */
[----:B------:R-:W-:-:S03]  /*0490*/  IADD3 R0, PT, PT, R5, R0, RZ ;  /* 0x0000000005007210 */ /* 0x000fc60007ffe0ff */
[----:B------:R-:W-:-:S05]  /*04a0*/  VIADD R3, R3, 0x1 ;  /* 0x0000000103037836 */ /* 0x000fca0000000000 */
[----:B------:R-:W-:Y:S02]  /*04b0*/  ISETP.NE.AND P0, PT, R3, RZ, PT ;  /* 0x000000ff0300720c */ /* 0x000fe40003f05270 */
[----:B--2---:R-:W-:-:S06]  /*04c0*/  IADD3 R18, PT, PT, R16, R15, RZ ;  /* 0x0000000f10127210 */ /* 0x004fcc0007ffe0ff */
[----:B------:R-:W0:Y:S02]  /*04d0*/  I2F.F64 R18, R18 ;  /* 0x0000001200127312 */ /* 0x000e240000201c00 */
[----:B0-----:R3:W-:Y:S03]  /*04e0*/  STG.E.64 desc[UR4][R12.64], R18 ;  /* 0x000000120c007986 */ /* 0x0017e6000c101b04 */
[----:B------:R-:W-:Y:S05]  /*04f0*/  @P0 BRA `(.L_x_2) ;  /* 0xfffffffc00d00947 */ /* 0x000fea000383ffff */
.L_x_1:
[----:B------:R-:W-:Y:S05]  /*0500*/  BSYNC.RECONVERGENT B0 ;  /* 0x0000000000007941 */ /* 0x000fea0003800200 */
.L_x_0:
[----:B------:R-:W-:Y:S05]  /*0510*/  @!P1 EXIT ;  /* 0x000000000000994d */ /* 0x000fea0003800000 */
.L_x_3:
[----:B0-----:R-:W3:Y:S08]  /*0520*/  LDC.64 R6, c[0x0][0x380] ;  /* 0x0000e000ff067b82 */ /* 0x001ef00000000a00 */
[----:B------:R-:W0:Y:S01]  /*0530*/  LDC.64 R8, c[0x0][0x388] ;  /* 0x0000e200ff087b82 */ /* 0x000e220000000a00 */
[----:B---3--:R-:W-:-:S05]  /*0540*/  IMAD.WIDE R12, R0, 0x4, R6 ;  /* 0x00000004000c7825 */ /* 0x008fca00078e0206 */
[----:B------:R-:W2:Y:S01]  /*0550*/  LDG.E R3, desc[UR4][R12.64] ;  /* 0x000000040c037981 */ /* 0x000ea2000c1e1900 */
[----:B0-----:R-:W-:Y:S02]  /*0560*/  IMAD.WIDE R14, R0, 0x4, R8 ;  /* 0x00000004000e7825 */ /* 0x001fe400078e0208 */
[----:B------:R-:W0:Y:S03]  /*0570*/  LDC.64 R8, c[0x0][0x390] ;  /* 0x0000e400ff087b82 */ /* 0x000e260000000a00 */
[----:B------:R-:W2:Y:S01]  /*0580*/  LDG.E R4, desc[UR4][R14.64] ;  /* 0x000000040e047981 */ /* 0x000ea2000c1e1900 */
[----:B------:R-:W-:-:S04]  /*0590*/  IMAD.WIDE R10, R5, 0x4, R14 ;  /* 0x00000004050a7825 */ /* 0x000fc800078e020e */
[----:B0-----:R-:W-:-:S04]  /*05a0*/  IMAD.WIDE R20, R0, 0x8, R8 ;  /* 0x0000000800147825 */ /* 0x001fc800078e0208 */
[----:B------:R-:W-:-:S04]  /*05b0*/  IMAD.WIDE R8, R5, 0x4, R12 ;  /* 0x0000000405087825 */ /* 0x000fc800078e020c */
[----:B--2---:R-:W-:-:S04]  /*05c0*/  IMAD.IADD R3, R3, 0x1, R4 ;  /* 0x0000000103037824 */ /* 0x004fc800078e0204 */
[----:B------:R-:W0:Y:S02]  /*05d0*/  I2F.F64 R6, R3 ;  /* 0x0000000300067312 */ /* 0x000e240000201c00 */
[----:B0-----:R0:W-:Y:S04]  /*05e0*/  STG.E.64 desc[UR4][R20.64], R6 ;  /* 0x0000000614007986 */ /* 0x0011e8000c101b04 */
[----:B------:R-:W2:Y:S04]  /*05f0*/  LDG.E R4, desc[UR4][R8.64] ;  /* 0x0000000408047981 */ /* 0x000ea8000c1e1900 */
[----:B------:R-:W2:Y:S01]  /*0600*/  LDG.E R17, desc[UR4][R10.64] ;  /* 0x000000040a117981 */ /* 0x000ea2000c1e1900 */
[----:B------:R-:W-:-:S04]  /*0610*/  IMAD.WIDE R14, R5, 0x8, R20 ;  /* 0x00000008050e7825 */ /* 0x000fc800078e0214 */
[----:B------:R-:W-:Y:S01]  /*0620*/  IMAD.WIDE R18, R5, 0x4, R10 ;  /* 0x0000000405127825 */ /* 0x000fe200078e020a */
[----:B--2---:R-:W-:-:S04]  /*0630*/  IADD3 R4, PT, PT, R4, R17, RZ ;  /* 0x0000001104047210 */ /* 0x004fc80007ffe0ff */
[----:B------:R-:W1:Y:S01]  /*0640*/  I2F.F64 R12, R4 ;  /* 0x00000004000c7312 */ /* 0x000e620000201c00 */
[C---:B------:R-:W-:Y:S01]  /*0650*/  IMAD.WIDE R16, R5.reuse, 0x4, R8 ;  /* 0x0000000405107825 */ /* 0x040fe200078e0208 */
[----:B-1----:R1:W-:Y:S04]  /*0660*/  STG.E.64 desc[UR4][R14.64], R12 ;  /* 0x0000000c0e007986 */ /* 0x0023e8000c101b04 */
[----:B------:R-:W2:Y:S04]  /*0670*/  LDG.E R3, desc[UR4][R16.64] ;  /* 0x0000000410037981 */ /* 0x000ea8000c1e1900 */
[----:B------:R-:W2:Y:S01]  /*0680*/  LDG.E R22, desc[UR4][R18.64] ;  /* 0x0000000412167981 */ /* 0x000ea2000c1e1900 */
[----:B------:R-:W-:-:S04]  /*0690*/  IMAD.WIDE R8, R5, 0x8, R14 ;  /* 0x0000000805087825 */ /* 0x000fc800078e020e */
[----:B------:R-:W-:-:S04]  /*06a0*/  IMAD.WIDE R10, R5, 0x4, R16 ;  /* 0x00000004050a7825 */ /* 0x000fc800078e0210 */
[----:B0-----:R-:W-:-:S04]  /*06b0*/  IMAD.WIDE R20, R5, 0x4, R18 ;  /* 0x0000000405147825 */ /* 0x001fc800078e0212 */
[----:B--2---:R-:W-:-:S04]  /*06c0*/  IMAD.IADD R3, R3, 0x1, R22 ;  /* 0x0000000103037824 */ /* 0x004fc800078e0216 */
[----:B------:R-:W0:Y:S02]  /*06d0*/  I2F.F64 R6, R3 ;  /* 0x0000000300067312 */ /* 0x000e240000201c00 */
[----:B0-----:R0:W-:Y:S04]  /*06e0*/  STG.E.64 desc[UR4][R8.64], R6 ;  /* 0x0000000608007986 */ /* 0x0011e8000c101b04 */
[----:B------:R-:W2:Y:S04]  /*06f0*/  LDG.E R10, desc[UR4][R10.64] ;  /* 0x000000040a0a7981 */ /* 0x000ea8000c1e1900 */
[----:B------:R-:W2:Y:S01]  /*0700*/  LDG.E R21, desc[UR4][R20.64] ;  /* 0x0000000414157981 */ /* 0x000ea2000c1e1900 */
[----:B-1----:R-:W-:-:S04]  /*0710*/  IMAD.WIDE R14, R5, 0x8, R8 ;  /* 0x00000008050e7825 */ /* 0x002fc800078e0208 */
[----:B------:R-:W-:-:S05]  /*0720*/  IMAD R0, R5, 0x4, R0 ;  /* 0x0000000405007824 */ /* 0x000fca00078e0200 */
[----:B------:R-:W-:Y:S02]  /*0730*/  ISETP.GE.AND P0, PT, R0, R2, PT ;  /* 0x000000020000720c */ /* 0x000fe40003f06270 */
[----:B--2---:R-:W-:-:S06]  /*0740*/  IADD3 R12, PT, PT, R10, R21, RZ ;  /* 0x000000150a0c7210 */ /* 0x004fcc0007ffe0ff */
[----:B------:R-:W1:Y:S02]  /*0750*/  I2F.F64 R12, R12 ;  /* 0x0000000c000c7312 */ /* 0x000e640000201c00 */
[----:B-1----:R0:W-:Y:S03]  /*0760*/  STG.E.64 desc[UR4][R14.64], R12 ;  /* 0x0000000c0e007986 */ /* 0x0021e6000c101b04 */
[----:B------:R-:W-:Y:S05]  /*0770*/  @!P0 BRA `(.L_x_3) ;  /* 0xfffffffc00688947 */ /* 0x000fea000383ffff */
[----:B------:R-:W-:Y:S05]  /*0780*/  EXIT ;  /* 0x000000000000794d */ /* 0x000fea0003800000 */
.L_x_4:
[----:B------:R-:W-:-:S00]  /*0790*/  BRA `(.L_x_4) ;  /* 0xfffffffc00fc7947 */ /* 0x000fc0000383ffff */
[----:B------:R-:W-:-:S00]  /*07a0*/  NOP ;  /* 0x0000000000007918 */ /* 0x000fc00000000000 */
        /* <DEDUP_REMOVED lines=13> */
.L_x_5:


//--------------------- .nv.shared.reserved.0     --------------------------
	.section	.nv.shared.reserved.0,"aw",@nobits
	.weak		__nv_reservedSMEM_offset_0_alias
	.size		__nv_reservedSMEM_offset_0_alias, 0, 64
	.other		__nv_reservedSMEM_offset_0_alias,@"STO_CUDA_RESERVED_SHARED STV_DEFAULT"
__nv_reservedSMEM_offset_0_alias:
	.zero		0
	.zero		64


//--------------------- .nv.constant0._Z6vecAddPiS_Pdii --------------------------
	.section	.nv.constant0._Z6vecAddPiS_Pdii,"a",@progbits
	.sectionflags	@""
	.align	4
.nv.constant0._Z6vecAddPiS_Pdii:
	.zero		928


//--------------------- SYMBOLS --------------------------

	.type		.nv.reservedSmem.offset0,@object
	.size		.nv.reservedSmem.offset0,0x4
